//
// Generated by NVIDIA NVVM Compiler
//
// Compiler Build ID: CL-36424714
// Cuda compilation tools, release 13.0, V13.0.88
// Based on NVVM 20.0.0
//

.version 9.0
.target sm_100
.address_size 64

	// .globl	_Z6kernely
.extern .func  (.param .b32 func_retval0) vprintf
(
	.param .b64 vprintf_param_0,
	.param .b64 vprintf_param_1
)
;
.global .align 1 .b8 $str[7] = {37, 100, 32, 37, 102, 10};

.visible .entry _Z6kernely(
	.param .u64 _Z6kernely_param_0
)
{
	.local .align 16 .b8 	__local_depot0[16];
	.reg .b64 	%SP;
	.reg .b64 	%SPL;
	.reg .pred 	%p<2>;
	.reg .b32 	%r<7>;
	.reg .b32 	%f<5>;
	.reg .b64 	%rd<6>;
	.reg .b64 	%fd<2>;

	mov.u64 	%SPL, __local_depot0;
	cvta.local.u64 	%SP, %SPL;
	ld.param.u64 	%rd1, [_Z6kernely_param_0];
	mov.u32 	%r2, %ctaid.x;
	mov.u32 	%r3, %ntid.x;
	mov.u32 	%r4, %tid.x;
	mad.lo.s32 	%r1, %r2, %r3, %r4;
	tex.1d.v4.f32.s32 	{%f1, %f2, %f3, %f4}, [%rd1, {%r1}];
	setp.gt.s32 	%p1, %r1, 255;
	@%p1 bra 	$L__BB0_2;
	add.u64 	%rd2, %SP, 0;
	add.u64 	%rd3, %SPL, 0;
	cvt.f64.f32 	%fd1, %f1;
	st.local.u32 	[%rd3], %r1;
	st.local.f64 	[%rd3+8], %fd1;
	mov.u64 	%rd4, $str;
	cvta.global.u64 	%rd5, %rd4;
	{ // callseq 0, 0
	.param .b64 param0;
	st.param.b64 	[param0], %rd5;
	.param .b64 param1;
	st.param.b64 	[param1], %rd2;
	.param .b32 retval0;
	call.uni (retval0), 
	vprintf, 
	(
	param0, 
	param1
	);
	ld.param.b32 	%r5, [retval0];
	} // callseq 0
$L__BB0_2:
	ret;

}


// ===== COMPILED SASS (sm_100) =====

	.target	sm_100

	.elftype	@"ET_EXEC"


//--------------------- .note.nv.tkinfo           --------------------------
	.section	.note.nv.tkinfo,"",@"SHT_NOTE"
	.sectionflags	@"SHF_NOTE_NV_TKINFO"
	.tkinfo
        /*0018*/ 	.word	0x00000002
        /*0030*/ 	.string	""
        /*0030*/ 	.string	"ptxas"
        /*0030*/ 	.string	"Cuda compilation tools, release 13.0, V13.0.88"
        /*0030*/ 	.string	"Build cuda_13.0.r13.0/compiler.36424714_0"
        /*0030*/ 	.string	"-arch sm_100 -m 64 "



//--------------------- .note.nv.cuinfo           --------------------------
	.section	.note.nv.cuinfo,"",@"SHT_NOTE"
	.sectionflags	@"SHF_NOTE_NV_CUINFO"
        /*0018*/ 	.short	0x0002
        /*001a*/ 	.short	0x0064
        /*001c*/ 	.short	0x0082
	.zero		2


//--------------------- .nv.info                  --------------------------
	.section	.nv.info,"",@"SHT_CUDA_INFO"
	.align	4


	//----- nvinfo : EIATTR_REGCOUNT
	.align		4
        /*0000*/ 	.byte	0x04, 0x2f
        /*0002*/ 	.short	(.L_2 - .L_1)
	.align		4
.L_1:
        /*0004*/ 	.word	index@(_Z6kernely)
        /*0008*/ 	.word	0x00000018


	//----- nvinfo : EIATTR_FRAME_SIZE
	.align		4
.L_2:
        /*000c*/ 	.byte	0x04, 0x11
        /*000e*/ 	.short	(.L_4 - .L_3)
	.align		4
.L_3:
        /*0010*/ 	.word	index@(_Z6kernely)
        /*0014*/ 	.word	0x00000010


	//----- nvinfo : EIATTR_MIN_STACK_SIZE
	.align		4
.L_4:
        /*0018*/ 	.byte	0x04, 0x12
        /*001a*/ 	.short	(.L_6 - .L_5)
	.align		4
.L_5:
        /*001c*/ 	.word	index@(_Z6kernely)
        /*0020*/ 	.word	0x00000010
.L_6:


//--------------------- .nv.compat                --------------------------
	.section	.nv.compat,"",@"SHT_CUDA_COMPAT_INFO"
	.align	4
        /*0000*/ 	.byte	0x02, 0x09, 0x00, 0x00, 0x02, 0x02, 0x02, 0x00, 0x02, 0x05, 0x05, 0x00, 0x03, 0x07, 0x01, 0x01
        /*0010*/ 	.byte	0x02, 0x03, 0x00, 0x00, 0x02, 0x06, 0x01, 0x00, 0x04, 0x0b, 0x08, 0x00, 0x09, 0x00, 0x00, 0x00
        /*0020*/ 	.byte	0x00, 0x00, 0x00, 0x00


//--------------------- .nv.info._Z6kernely       --------------------------
	.section	.nv.info._Z6kernely,"",@"SHT_CUDA_INFO"
	.sectionflags	@""
	.align	4


	//----- nvinfo : EIATTR_CUDA_API_VERSION
	.align		4
        /*0000*/ 	.byte	0x04, 0x37
        /*0002*/ 	.short	(.L_8 - .L_7)
.L_7:
        /*0004*/ 	.word	0x00000082


	//----- nvinfo : EIATTR_KPARAM_INFO
	.align		4
.L_8:
        /*0008*/ 	.byte	0x04, 0x17
        /*000a*/ 	.short	(.L_10 - .L_9)
.L_9:
        /*000c*/ 	.word	0x00000000
        /*0010*/ 	.short	0x0000
        /*0012*/ 	.short	0x0000
        /*0014*/ 	.byte	0x00, 0xf0, 0x21, 0x00


	//----- nvinfo : EIATTR_SPARSE_MMA_MASK
	.align		4
.L_10:
        /*0018*/ 	.byte	0x03, 0x50
        /*001a*/ 	.short	0x0000


	//----- nvinfo : EIATTR_MAXREG_COUNT
	.align		4
        /*001c*/ 	.byte	0x03, 0x1b
        /*001e*/ 	.short	0x00ff


	//----- nvinfo : EIATTR_EXTERNS
	.align		4
        /*0020*/ 	.byte	0x04, 0x0f
        /*0022*/ 	.short	(.L_12 - .L_11)


	//   ....[0]....
	.align		4
.L_11:
        /*0024*/ 	.word	index@(vprintf)


	//----- nvinfo : EIATTR_MERCURY_ISA_VERSION
	.align		4
.L_12:
        /*0028*/ 	.byte	0x03, 0x5f
        /*002a*/ 	.short	0x0101


	//----- nvinfo : EIATTR_VRC_CTA_INIT_COUNT
	.align		4
        /*002c*/ 	.byte	0x02, 0x4a
	.zero		1
	.zero		1


	//----- nvinfo : EIATTR_SYSCALL_OFFSETS
	.align		4
        /*0030*/ 	.byte	0x04, 0x46
        /*0032*/ 	.short	(.L_14 - .L_13)


	//   ....[0]....
.L_13:
        /*0034*/ 	.word	0x00000180


	//----- nvinfo : EIATTR_EXIT_INSTR_OFFSETS
	.align		4
.L_14:
        /*0038*/ 	.byte	0x04, 0x1c
        /*003a*/ 	.short	(.L_16 - .L_15)


	//   ....[0]....
.L_15:
        /*003c*/ 	.word	0x000000b0


	//   ....[1]....
        /*0040*/ 	.word	0x00000190


	//----- nvinfo : EIATTR_CRS_STACK_SIZE
	.align		4
.L_16:
        /*0044*/ 	.byte	0x04, 0x1e
        /*0046*/ 	.short	(.L_18 - .L_17)
.L_17:
        /*0048*/ 	.word	0x00000000


	//----- nvinfo : EIATTR_CBANK_PARAM_SIZE
	.align		4
.L_18:
        /*004c*/ 	.byte	0x03, 0x19
        /*004e*/ 	.short	0x0008


	//----- nvinfo : EIATTR_PARAM_CBANK
	.align		4
        /*0050*/ 	.byte	0x04, 0x0a
        /*0052*/ 	.short	(.L_20 - .L_19)
	.align		4
.L_19:
        /*0054*/ 	.word	index@(.nv.constant0._Z6kernely)
        /*0058*/ 	.short	0x0380
        /*005a*/ 	.short	0x0008


	//----- nvinfo : EIATTR_SW_WAR
	.align		4
.L_20:
        /*005c*/ 	.byte	0x04, 0x36
        /*005e*/ 	.short	(.L_22 - .L_21)
.L_21:
        /*0060*/ 	.word	0x00000008
.L_22:


//--------------------- .nv.callgraph             --------------------------
	.section	.nv.callgraph,"",@"SHT_CUDA_CALLGRAPH"
	.align	4
	.sectionentsize	8
	.align		4
        /*0000*/ 	.word	0x00000000
	.align		4
        /*0004*/ 	.word	0xffffffff
	.align		4
        /*0008*/ 	.word	index@(_Z6kernely)
	.align		4
        /*000c*/ 	.word	index@(vprintf)
	.align		4
        /*0010*/ 	.word	0x00000000
	.align		4
        /*0014*/ 	.word	0xfffffffe
	.align		4
        /*0018*/ 	.word	0x00000000
	.align		4
        /*001c*/ 	.word	0xfffffffd
	.align		4
        /*0020*/ 	.word	0x00000000
	.align		4
        /*0024*/ 	.word	0xfffffffc


//--------------------- .nv.constant4             --------------------------
	.section	.nv.constant4,"a",@progbits
	.align	8
	.align		8
.nv.constant4:
        /*0000*/ 	.dword	vprintf
	.align		8
        /*0008*/ 	.dword	$str


//--------------------- .text._Z6kernely          --------------------------
	.section	.text._Z6kernely,"ax",@progbits
	.align	128
        .global         _Z6kernely
        .type           _Z6kernely,@function
        .size           _Z6kernely,(.L_x_2 - _Z6kernely)
        .other          _Z6kernely,@"STO_CUDA_ENTRY STV_DEFAULT"
_Z6kernely:
.text._Z6kernely:
[----:B------:R-:W0:Y:S01]  /*0000*/  LDC R1, c[0x0][0x37c] ;  /* 0x0000df00ff017b82 */ /* 0x000e220000000800 */
[----:B------:R-:W1:Y:S01]  /*0010*/  S2R R3, SR_TID.X ;  /* 0x0000000000037919 */ /* 0x000e620000002100 */
[----:B------:R-:W2:Y:S06]  /*0020*/  LDCU UR5, c[0x0][0x2fc] ;  /* 0x00005f80ff0577ac */ /* 0x000eac0008000800 */
[----:B------:R-:W1:Y:S01]  /*0030*/  S2UR UR6, SR_CTAID.X ;  /* 0x00000000000679c3 */ /* 0x000e620000002500 */
[----:B0-----:R-:W-:Y:S01]  /*0040*/  VIADD R1, R1, 0xfffffff0 ;  /* 0xfffffff001017836 */ /* 0x001fe20000000000 */
[----:B------:R-:W0:Y:S06]  /*0050*/  LDCU UR4, c[0x0][0x2f8] ;  /* 0x00005f00ff0477ac */ /* 0x000e2c0008000800 */
[----:B------:R-:W1:Y:S01]  /*0060*/  LDC R0, c[0x0][0x360] ;  /* 0x0000d800ff007b82 */ /* 0x000e620000000800 */
[----:B0-----:R-:W-:-:S05]  /*0070*/  IADD3 R6, P1, PT, R1, UR4, RZ ;  /* 0x0000000401067c10 */ /* 0x001fca000ff3e0ff */
[----:B--2---:R-:W-:Y:S02]  /*0080*/  IMAD.X R7, RZ, RZ, UR5, P1 ;  /* 0x00000005ff077e24 */ /* 0x004fe400088e06ff */
[----:B-1----:R-:W-:-:S05]  /*0090*/  IMAD R0, R0, UR6, R3 ;  /* 0x0000000600007c24 */ /* 0x002fca000f8e0203 */
[----:B------:R-:W-:-:S13]  /*00a0*/  ISETP.GT.AND P0, PT, R0, 0xff, PT ;  /* 0x000000ff0000780c */ /* 0x000fda0003f04270 */
[----:B------:R-:W-:Y:S05]  /*00b0*/  @P0 EXIT ;  /* 0x000000000000094d */ /* 0x000fea0003800000 */
[----:B------:R-:W0:Y:S01]  /*00c0*/  LDCU UR4, c[0x0][0x380] ;  /* 0x00007000ff0477ac */ /* 0x000e220008000800 */
[----:B------:R-:W-:Y:S02]  /*00d0*/  UMOV UR5, URZ ;  /* 0x000000ff00057c82 */ /* 0x000fe40008000000 */
[----:B0-----:R0:W5:Y:S01]  /*00e0*/  TLD.LZ RZ, R2, R0, UR4, 1D, 0x1 ;  /* 0x00ff04ff00027f66 */ /* 0x00116200081e01ff */
[----:B------:R-:W-:Y:S01]  /*00f0*/  MOV R8, 0x0 ;  /* 0x0000000000087802 */ /* 0x000fe20000000f00 */
[----:B------:R1:W-:Y:S05]  /*0100*/  STL [R1], R0 ;  /* 0x0000000001007387 */ /* 0x0003ea0000100800 */
[----:B------:R-:W2:Y:S01]  /*0110*/  LDC.64 R8, c[0x4][R8] ;  /* 0x0100000008087b82 */ /* 0x000ea20000000a00 */
[----:B0-----:R-:W0:Y:S02]  /*0120*/  LDCU.64 UR4, c[0x4][0x8] ;  /* 0x01000100ff0477ac */ /* 0x001e240008000a00 */
[----:B0-----:R-:W-:Y:S01]  /*0130*/  MOV R4, UR4 ;  /* 0x0000000400047c02 */ /* 0x001fe20008000f00 */
[----:B------:R-:W-:Y:S01]  /*0140*/  IMAD.U32 R5, RZ, RZ, UR5 ;  /* 0x00000005ff057e24 */ /* 0x000fe2000f8e00ff */
[----:B-----5:R-:W0:Y:S02]  /*0150*/  F2F.F64.F32 R2, R2 ;  /* 0x0000000200027310 */ /* 0x020e240000201800 */
[----:B0-2---:R1:W-:Y:S04]  /*0160*/  STL.64 [R1+0x8], R2 ;  /* 0x0000080201007387 */ /* 0x0053e80000100a00 */
[----:B------:R-:W-:-:S07]  /*0170*/  LEPC R20, `(.L_x_0) ;  /* 0x000000001014794e */ /* 0x000fce0000000000 */
[----:B-1----:R-:W-:Y:S05]  /*0180*/  CALL.ABS.NOINC R8 ;  /* 0x0000000008007343 */ /* 0x002fea0003c00000 */
.L_x_0:
[----:B------:R-:W-:Y:S05]  /*0190*/  EXIT ;  /* 0x000000000000794d */ /* 0x000fea0003800000 */
.L_x_1:
[----:B------:R-:W-:-:S00]  /*01a0*/  BRA `(.L_x_1) ;  /* 0xfffffffc00fc7947 */ /* 0x000fc0000383ffff */
[----:B------:R-:W-:-:S00]  /*01b0*/  NOP ;  /* 0x0000000000007918 */ /* 0x000fc00000000000 */
        /* <DEDUP_REMOVED lines=12> */
.L_x_2:


//--------------------- .nv.global.init           --------------------------
	.section	.nv.global.init,"aw",@progbits
.nv.global.init:
	.type		$str,@object
	.size		$str,(.L_0 - $str)
$str:
        /*0000*/ 	.byte	0x25, 0x64, 0x20, 0x25, 0x66, 0x0a, 0x00
.L_0:


//--------------------- .nv.shared.reserved.0     --------------------------
	.section	.nv.shared.reserved.0,"aw",@nobits
	.weak		__nv_reservedSMEM_offset_0_alias
	.size		__nv_reservedSMEM_offset_0_alias, 0, 64
	.other		__nv_reservedSMEM_offset_0_alias,@"STO_CUDA_RESERVED_SHARED STV_DEFAULT"
__nv_reservedSMEM_offset_0_alias:
	.zero		0
	.zero		64


//--------------------- .nv.constant0._Z6kernely  --------------------------
	.section	.nv.constant0._Z6kernely,"a",@progbits
	.sectionflags	@""
	.align	4
.nv.constant0._Z6kernely:
	.zero		904


//--------------------- SYMBOLS --------------------------

	.type		.nv.reservedSmem.offset0,@object
	.size		.nv.reservedSmem.offset0,0x4
	.type		vprintf,@function
